//
// Generated by NVIDIA NVVM Compiler
//
// Compiler Build ID: CL-36424714
// Cuda compilation tools, release 13.0, V13.0.88
// Based on NVVM 20.0.0
//

.version 9.0
.target sm_100
.address_size 64

	// .globl	_Z24transformToAverageVectorPiS_i

.visible .entry _Z24transformToAverageVectorPiS_i(
	.param .u64 .ptr .align 1 _Z24transformToAverageVectorPiS_i_param_0,
	.param .u64 .ptr .align 1 _Z24transformToAverageVectorPiS_i_param_1,
	.param .u32 _Z24transformToAverageVectorPiS_i_param_2
)
{
	.reg .b32 	%r<29>;
	.reg .b64 	%rd<17>;

	ld.param.u64 	%rd1, [_Z24transformToAverageVectorPiS_i_param_0];
	ld.param.u64 	%rd2, [_Z24transformToAverageVectorPiS_i_param_1];
	ld.param.u32 	%r1, [_Z24transformToAverageVectorPiS_i_param_2];
	cvta.to.global.u64 	%rd3, %rd2;
	cvta.to.global.u64 	%rd4, %rd1;
	mov.u32 	%r2, %ntid.x;
	mov.u32 	%r3, %ctaid.x;
	mov.u32 	%r4, %tid.x;
	mad.lo.s32 	%r5, %r2, %r3, %r4;
	add.s32 	%r6, %r5, %r1;
	add.s32 	%r7, %r6, -2;
	rem.s32 	%r8, %r7, %r1;
	mul.wide.s32 	%rd5, %r8, 4;
	add.s64 	%rd6, %rd4, %rd5;
	ld.global.u32 	%r9, [%rd6];
	add.s32 	%r10, %r6, -1;
	rem.s32 	%r11, %r10, %r1;
	mul.wide.s32 	%rd7, %r11, 4;
	add.s64 	%rd8, %rd4, %rd7;
	ld.global.u32 	%r12, [%rd8];
	add.s32 	%r13, %r12, %r9;
	rem.s32 	%r14, %r6, %r1;
	mul.wide.s32 	%rd9, %r14, 4;
	add.s64 	%rd10, %rd4, %rd9;
	ld.global.u32 	%r15, [%rd10];
	add.s32 	%r16, %r13, %r15;
	add.s32 	%r17, %r6, 1;
	rem.s32 	%r18, %r17, %r1;
	mul.wide.s32 	%rd11, %r18, 4;
	add.s64 	%rd12, %rd4, %rd11;
	ld.global.u32 	%r19, [%rd12];
	add.s32 	%r20, %r16, %r19;
	add.s32 	%r21, %r6, 2;
	rem.s32 	%r22, %r21, %r1;
	mul.wide.s32 	%rd13, %r22, 4;
	add.s64 	%rd14, %rd4, %rd13;
	ld.global.u32 	%r23, [%rd14];
	add.s32 	%r24, %r20, %r23;
	mul.hi.s32 	%r25, %r24, 1717986919;
	shr.u32 	%r26, %r25, 31;
	shr.s32 	%r27, %r25, 1;
	add.s32 	%r28, %r27, %r26;
	mul.wide.s32 	%rd15, %r5, 4;
	add.s64 	%rd16, %rd3, %rd15;
	st.global.u32 	[%rd16], %r28;
	ret;

}


// ===== COMPILED SASS (sm_100) =====

	.target	sm_100

	.elftype	@"ET_EXEC"


//--------------------- .note.nv.tkinfo           --------------------------
	.section	.note.nv.tkinfo,"",@"SHT_NOTE"
	.sectionflags	@"SHF_NOTE_NV_TKINFO"
	.tkinfo
        /*0018*/ 	.word	0x00000002
        /*0030*/ 	.string	""
        /*0030*/ 	.string	"ptxas"
        /*0030*/ 	.string	"Cuda compilation tools, release 13.0, V13.0.88"
        /*0030*/ 	.string	"Build cuda_13.0.r13.0/compiler.36424714_0"
        /*0030*/ 	.string	"-arch sm_100 -m 64 "



//--------------------- .note.nv.cuinfo           --------------------------
	.section	.note.nv.cuinfo,"",@"SHT_NOTE"
	.sectionflags	@"SHF_NOTE_NV_CUINFO"
        /*0018*/ 	.short	0x0002
        /*001a*/ 	.short	0x0064
        /*001c*/ 	.short	0x0082
	.zero		2


//--------------------- .nv.info                  --------------------------
	.section	.nv.info,"",@"SHT_CUDA_INFO"
	.align	4


	//----- nvinfo : EIATTR_REGCOUNT
	.align		4
        /*0000*/ 	.byte	0x04, 0x2f
        /*0002*/ 	.short	(.L_1 - .L_0)
	.align		4
.L_0:
        /*0004*/ 	.word	index@(_Z24transformToAverageVectorPiS_i)
        /*0008*/ 	.word	0x00000018


	//----- nvinfo : EIATTR_FRAME_SIZE
	.align		4
.L_1:
        /*000c*/ 	.byte	0x04, 0x11
        /*000e*/ 	.short	(.L_3 - .L_2)
	.align		4
.L_2:
        /*0010*/ 	.word	index@(_Z24transformToAverageVectorPiS_i)
        /*0014*/ 	.word	0x00000000


	//----- nvinfo : EIATTR_MIN_STACK_SIZE
	.align		4
.L_3:
        /*0018*/ 	.byte	0x04, 0x12
        /*001a*/ 	.short	(.L_5 - .L_4)
	.align		4
.L_4:
        /*001c*/ 	.word	index@(_Z24transformToAverageVectorPiS_i)
        /*0020*/ 	.word	0x00000000
.L_5:


//--------------------- .nv.compat                --------------------------
	.section	.nv.compat,"",@"SHT_CUDA_COMPAT_INFO"
	.align	4
        /*0000*/ 	.byte	0x02, 0x09, 0x00, 0x00, 0x02, 0x02, 0x01, 0x00, 0x02, 0x05, 0x05, 0x00, 0x03, 0x07, 0x01, 0x01
        /*0010*/ 	.byte	0x02, 0x03, 0x00, 0x00, 0x02, 0x06, 0x01, 0x00, 0x04, 0x0b, 0x08, 0x00, 0x09, 0x00, 0x00, 0x00
        /*0020*/ 	.byte	0x00, 0x00, 0x00, 0x00


//--------------------- .nv.info._Z24transformToAverageVectorPiS_i --------------------------
	.section	.nv.info._Z24transformToAverageVectorPiS_i,"",@"SHT_CUDA_INFO"
	.sectionflags	@""
	.align	4


	//----- nvinfo : EIATTR_CUDA_API_VERSION
	.align		4
        /*0000*/ 	.byte	0x04, 0x37
        /*0002*/ 	.short	(.L_7 - .L_6)
.L_6:
        /*0004*/ 	.word	0x00000082


	//----- nvinfo : EIATTR_KPARAM_INFO
	.align		4
.L_7:
        /*0008*/ 	.byte	0x04, 0x17
        /*000a*/ 	.short	(.L_9 - .L_8)
.L_8:
        /*000c*/ 	.word	0x00000000
        /*0010*/ 	.short	0x0002
        /*0012*/ 	.short	0x0010
        /*0014*/ 	.byte	0x00, 0xf0, 0x11, 0x00


	//----- nvinfo : EIATTR_KPARAM_INFO
	.align		4
.L_9:
        /*0018*/ 	.byte	0x04, 0x17
        /*001a*/ 	.short	(.L_11 - .L_10)
.L_10:
        /*001c*/ 	.word	0x00000000
        /*0020*/ 	.short	0x0001
        /*0022*/ 	.short	0x0008
        /*0024*/ 	.byte	0x00, 0xf5, 0x21, 0x00


	//----- nvinfo : EIATTR_KPARAM_INFO
	.align		4
.L_11:
        /*0028*/ 	.byte	0x04, 0x17
        /*002a*/ 	.short	(.L_13 - .L_12)
.L_12:
        /*002c*/ 	.word	0x00000000
        /*0030*/ 	.short	0x0000
        /*0032*/ 	.short	0x0000
        /*0034*/ 	.byte	0x00, 0xf5, 0x21, 0x00


	//----- nvinfo : EIATTR_SPARSE_MMA_MASK
	.align		4
.L_13:
        /*0038*/ 	.byte	0x03, 0x50
        /*003a*/ 	.short	0x0000


	//----- nvinfo : EIATTR_MAXREG_COUNT
	.align		4
        /*003c*/ 	.byte	0x03, 0x1b
        /*003e*/ 	.short	0x00ff


	//----- nvinfo : EIATTR_MERCURY_ISA_VERSION
	.align		4
        /*0040*/ 	.byte	0x03, 0x5f
        /*0042*/ 	.short	0x0101


	//----- nvinfo : EIATTR_VRC_CTA_INIT_COUNT
	.align		4
        /*0044*/ 	.byte	0x02, 0x4a
	.zero		1
	.zero		1


	//----- nvinfo : EIATTR_EXIT_INSTR_OFFSETS
	.align		4
        /*0048*/ 	.byte	0x04, 0x1c
        /*004a*/ 	.short	(.L_15 - .L_14)


	//   ....[0]....
.L_14:
        /*004c*/ 	.word	0x00000620


	//----- nvinfo : EIATTR_CBANK_PARAM_SIZE
	.align		4
.L_15:
        /*0050*/ 	.byte	0x03, 0x19
        /*0052*/ 	.short	0x0014


	//----- nvinfo : EIATTR_PARAM_CBANK
	.align		4
        /*0054*/ 	.byte	0x04, 0x0a
        /*0056*/ 	.short	(.L_17 - .L_16)
	.align		4
.L_16:
        /*0058*/ 	.word	index@(.nv.constant0._Z24transformToAverageVectorPiS_i)
        /*005c*/ 	.short	0x0380
        /*005e*/ 	.short	0x0014


	//----- nvinfo : EIATTR_SW_WAR
	.align		4
.L_17:
        /*0060*/ 	.byte	0x04, 0x36
        /*0062*/ 	.short	(.L_19 - .L_18)
.L_18:
        /*0064*/ 	.word	0x00000008
.L_19:


//--------------------- .nv.callgraph             --------------------------
	.section	.nv.callgraph,"",@"SHT_CUDA_CALLGRAPH"
	.align	4
	.sectionentsize	8
	.align		4
        /*0000*/ 	.word	0x00000000
	.align		4
        /*0004*/ 	.word	0xffffffff
	.align		4
        /*0008*/ 	.word	0x00000000
	.align		4
        /*000c*/ 	.word	0xfffffffe
	.align		4
        /*0010*/ 	.word	0x00000000
	.align		4
        /*0014*/ 	.word	0xfffffffd
	.align		4
        /*0018*/ 	.word	0x00000000
	.align		4
        /*001c*/ 	.word	0xfffffffc


//--------------------- .text._Z24transformToAverageVectorPiS_i --------------------------
	.section	.text._Z24transformToAverageVectorPiS_i,"ax",@progbits
	.align	128
        .global         _Z24transformToAverageVectorPiS_i
        .type           _Z24transformToAverageVectorPiS_i,@function
        .size           _Z24transformToAverageVectorPiS_i,(.L_x_1 - _Z24transformToAverageVectorPiS_i)
        .other          _Z24transformToAverageVectorPiS_i,@"STO_CUDA_ENTRY STV_DEFAULT"
_Z24transformToAverageVectorPiS_i:
.text._Z24transformToAverageVectorPiS_i:
[----:B------:R-:W-:Y:S08]  /*0000*/  LDC R1, c[0x0][0x37c] ;  /* 0x0000df00ff017b82 */ /* 0x000ff00000000800 */
[----:B------:R-:W0:Y:S01]  /*0010*/  LDC R5, c[0x0][0x390] ;  /* 0x0000e400ff057b82 */ /* 0x000e220000000800 */
[----:B------:R-:W1:Y:S01]  /*0020*/  S2R R0, SR_CTAID.X ;  /* 0x0000000000007919 */ /* 0x000e620000002500 */
[----:B------:R-:W1:Y:S01]  /*0030*/  LDCU UR4, c[0x0][0x360] ;  /* 0x00006c00ff0477ac */ /* 0x000e620008000800 */
[----:B------:R-:W1:Y:S01]  /*0040*/  S2R R7, SR_TID.X ;  /* 0x0000000000077919 */ /* 0x000e620000002100 */
[----:B0-----:R-:W-:-:S04]  /*0050*/  IABS R4, R5 ;  /* 0x0000000500047213 */ /* 0x001fc80000000000 */
[----:B------:R-:W0:Y:S01]  /*0060*/  I2F.RP R3, R4 ;  /* 0x0000000400037306 */ /* 0x000e220000209400 */
[----:B-1----:R-:W-:Y:S01]  /*0070*/  IMAD R0, R0, UR4, R7 ;  /* 0x0000000400007c24 */ /* 0x002fe2000f8e0207 */
[----:B------:R-:W1:Y:S06]  /*0080*/  LDCU.64 UR4, c[0x0][0x358] ;  /* 0x00006b00ff0477ac */ /* 0x000e6c0008000a00 */
[----:B0-----:R-:W0:Y:S02]  /*0090*/  MUFU.RCP R3, R3 ;  /* 0x0000000300037308 */ /* 0x001e240000001000 */
[----:B0-----:R-:W-:-:S06]  /*00a0*/  VIADD R8, R3, 0xffffffe ;  /* 0x0ffffffe03087836 */ /* 0x001fcc0000000000 */
[----:B------:R0:W2:Y:S02]  /*00b0*/  F2I.FTZ.U32.TRUNC.NTZ R9, R8 ;  /* 0x0000000800097305 */ /* 0x0000a4000021f000 */
[----:B0-----:R-:W-:Y:S02]  /*00c0*/  IMAD.MOV.U32 R8, RZ, RZ, RZ ;  /* 0x000000ffff087224 */ /* 0x001fe400078e00ff */
[----:B--2---:R-:W-:-:S05]  /*00d0*/  IMAD.MOV R2, RZ, RZ, -R9 ;  /* 0x000000ffff027224 */ /* 0x004fca00078e0a09 */
[----:B------:R-:W-:Y:S01]  /*00e0*/  MOV R7, R2 ;  /* 0x0000000200077202 */ /* 0x000fe20000000f00 */
[----:B------:R-:W-:-:S04]  /*00f0*/  IMAD.IADD R2, R0, 0x1, R5 ;  /* 0x0000000100027824 */ /* 0x000fc800078e0205 */
[----:B------:R-:W-:Y:S01]  /*0100*/  IMAD R7, R7, R4, RZ ;  /* 0x0000000407077224 */ /* 0x000fe200078e02ff */
[C---:B------:R-:W-:Y:S01]  /*0110*/  IADD3 R6, PT, PT, R2.reuse, -0x1, RZ ;  /* 0xffffffff02067810 */ /* 0x040fe20007ffe0ff */
[C---:B------:R-:W-:Y:S01]  /*0120*/  VIADD R3, R2.reuse, 0xfffffffe ;  /* 0xfffffffe02037836 */ /* 0x040fe20000000000 */
[C---:B------:R-:W-:Y:S01]  /*0130*/  IADD3 R19, PT, PT, R2.reuse, 0x2, RZ ;  /* 0x0000000202137810 */ /* 0x040fe20007ffe0ff */
[----:B------:R-:W-:Y:S01]  /*0140*/  IMAD.HI.U32 R9, R9, R7, R8 ;  /* 0x0000000709097227 */ /* 0x000fe200078e0008 */
[----:B------:R-:W-:Y:S02]  /*0150*/  IABS R14, R2 ;  /* 0x00000002000e7213 */ /* 0x000fe40000000000 */
[----:B------:R-:W-:Y:S01]  /*0160*/  IABS R12, R3 ;  /* 0x00000003000c7213 */ /* 0x000fe20000000000 */
[----:B------:R-:W-:Y:S01]  /*0170*/  VIADD R18, R2, 0x1 ;  /* 0x0000000102127836 */ /* 0x000fe20000000000 */
[----:B------:R-:W-:Y:S01]  /*0180*/  IABS R13, R6 ;  /* 0x00000006000d7213 */ /* 0x000fe20000000000 */
[----:B------:R-:W-:Y:S01]  /*0190*/  IMAD.HI.U32 R10, R9, R14, RZ ;  /* 0x0000000e090a7227 */ /* 0x000fe200078e00ff */
[----:B------:R-:W-:-:S02]  /*01a0*/  IABS R20, R19 ;  /* 0x0000001300147213 */ /* 0x000fc40000000000 */
[----:B------:R-:W-:Y:S01]  /*01b0*/  IABS R16, R18 ;  /* 0x0000001200107213 */ /* 0x000fe20000000000 */
[----:B------:R-:W-:Y:S01]  /*01c0*/  IMAD.HI.U32 R7, R9, R12, RZ ;  /* 0x0000000c09077227 */ /* 0x000fe200078e00ff */
[----:B------:R-:W-:-:S03]  /*01d0*/  IADD3 R15, PT, PT, -R10, RZ, RZ ;  /* 0x000000ff0a0f7210 */ /* 0x000fc60007ffe1ff */
[----:B------:R-:W-:-:S04]  /*01e0*/  IMAD.HI.U32 R8, R9, R13, RZ ;  /* 0x0000000d09087227 */ /* 0x000fc800078e00ff */
[----:B------:R-:W-:Y:S02]  /*01f0*/  IMAD.MOV R7, RZ, RZ, -R7 ;  /* 0x000000ffff077224 */ /* 0x000fe400078e0a07 */
[----:B------:R-:W-:-:S04]  /*0200*/  IMAD.HI.U32 R11, R9, R16, RZ ;  /* 0x00000010090b7227 */ /* 0x000fc800078e00ff */
[----:B------:R-:W-:-:S04]  /*0210*/  IMAD.HI.U32 R9, R9, R20, RZ ;  /* 0x0000001409097227 */ /* 0x000fc800078e00ff */
[----:B------:R-:W-:Y:S02]  /*0220*/  IMAD.MOV R8, RZ, RZ, -R8 ;  /* 0x000000ffff087224 */ /* 0x000fe400078e0a08 */
[C---:B------:R-:W-:Y:S02]  /*0230*/  IMAD R7, R4.reuse, R7, R12 ;  /* 0x0000000704077224 */ /* 0x040fe400078e020c */
[----:B------:R-:W-:Y:S02]  /*0240*/  IMAD.MOV R21, RZ, RZ, -R9 ;  /* 0x000000ffff157224 */ /* 0x000fe400078e0a09 */
[C---:B------:R-:W-:Y:S01]  /*0250*/  IMAD R9, R4.reuse, R8, R13 ;  /* 0x0000000804097224 */ /* 0x040fe200078e020d */
[C---:B------:R-:W-:Y:S01]  /*0260*/  ISETP.GT.U32.AND P0, PT, R4.reuse, R7, PT ;  /* 0x000000070400720c */ /* 0x040fe20003f04070 */
[----:B------:R-:W-:Y:S02]  /*0270*/  IMAD.MOV R17, RZ, RZ, -R11 ;  /* 0x000000ffff117224 */ /* 0x000fe400078e0a0b */
[C---:B------:R-:W-:Y:S01]  /*0280*/  IMAD R11, R4.reuse, R15, R14 ;  /* 0x0000000f040b7224 */ /* 0x040fe200078e020e */
[C---:B------:R-:W-:Y:S01]  /*0290*/  ISETP.GT.U32.AND P1, PT, R4.reuse, R9, PT ;  /* 0x000000090400720c */ /* 0x040fe20003f24070 */
[----:B------:R-:W-:-:S02]  /*02a0*/  IMAD R15, R4, R21, R20 ;  /* 0x00000015040f7224 */ /* 0x000fc400078e0214 */
[C---:B------:R-:W-:Y:S01]  /*02b0*/  IMAD R13, R4.reuse, R17, R16 ;  /* 0x00000011040d7224 */ /* 0x040fe200078e0210 */
[C---:B------:R-:W-:Y:S02]  /*02c0*/  ISETP.GT.U32.AND P2, PT, R4.reuse, R11, PT ;  /* 0x0000000b0400720c */ /* 0x040fe40003f44070 */
[C---:B------:R-:W-:Y:S02]  /*02d0*/  ISETP.GT.U32.AND P4, PT, R4.reuse, R15, PT ;  /* 0x0000000f0400720c */ /* 0x040fe40003f84070 */
[----:B------:R-:W-:Y:S02]  /*02e0*/  ISETP.GT.U32.AND P3, PT, R4, R13, PT ;  /* 0x0000000d0400720c */ /* 0x000fe40003f64070 */
[----:B------:R-:W-:-:S03]  /*02f0*/  @!P0 IADD3 R7, PT, PT, R7, -R4, RZ ;  /* 0x8000000407078210 */ /* 0x000fc60007ffe0ff */
[----:B------:R-:W-:Y:S01]  /*0300*/  @!P1 IMAD.IADD R9, R9, 0x1, -R4 ;  /* 0x0000000109099824 */ /* 0x000fe200078e0a04 */
[----:B------:R-:W-:-:S03]  /*0310*/  ISETP.GT.U32.AND P5, PT, R4, R7, PT ;  /* 0x000000070400720c */ /* 0x000fc60003fa4070 */
[--C-:B------:R-:W-:Y:S01]  /*0320*/  @!P2 IMAD.IADD R11, R11, 0x1, -R4.reuse ;  /* 0x000000010b0ba824 */ /* 0x100fe200078e0a04 */
[C---:B------:R-:W-:Y:S01]  /*0330*/  ISETP.GT.U32.AND P6, PT, R4.reuse, R9, PT ;  /* 0x000000090400720c */ /* 0x040fe20003fc4070 */
[--C-:B------:R-:W-:Y:S01]  /*0340*/  @!P4 IMAD.IADD R15, R15, 0x1, -R4.reuse ;  /* 0x000000010f0fc824 */ /* 0x100fe200078e0a04 */
[----:B------:R-:W-:Y:S02]  /*0350*/  ISETP.GE.AND P4, PT, R3, RZ, PT ;  /* 0x000000ff0300720c */ /* 0x000fe40003f86270 */
[C---:B------:R-:W-:Y:S02]  /*0360*/  ISETP.GT.U32.AND P0, PT, R4.reuse, R11, PT ;  /* 0x0000000b0400720c */ /* 0x040fe40003f04070 */
[----:B------:R-:W-:Y:S02]  /*0370*/  @!P3 IADD3 R13, PT, PT, R13, -R4, RZ ;  /* 0x800000040d0db210 */ /* 0x000fe40007ffe0ff */
[C---:B------:R-:W-:Y:S01]  /*0380*/  ISETP.GT.U32.AND P2, PT, R4.reuse, R15, PT ;  /* 0x0000000f0400720c */ /* 0x040fe20003f44070 */
[----:B------:R-:W-:Y:S01]  /*0390*/  @!P5 IMAD.IADD R7, R7, 0x1, -R4 ;  /* 0x000000010707d824 */ /* 0x000fe200078e0a04 */
[----:B------:R-:W-:-:S02]  /*03a0*/  ISETP.GT.U32.AND P1, PT, R4, R13, PT ;  /* 0x0000000d0400720c */ /* 0x000fc40003f24070 */
[----:B------:R-:W-:Y:S02]  /*03b0*/  ISETP.GE.AND P3, PT, R2, RZ, PT ;  /* 0x000000ff0200720c */ /* 0x000fe40003f66270 */
[----:B------:R-:W-:Y:S01]  /*03c0*/  ISETP.GE.AND P5, PT, R6, RZ, PT ;  /* 0x000000ff0600720c */ /* 0x000fe20003fa6270 */
[----:B------:R-:W0:Y:S01]  /*03d0*/  LDC.64 R2, c[0x0][0x380] ;  /* 0x0000e000ff027b82 */ /* 0x000e220000000a00 */
[-C--:B------:R-:W-:Y:S01]  /*03e0*/  @!P6 IADD3 R9, PT, PT, R9, -R4.reuse, RZ ;  /* 0x800000040909e210 */ /* 0x080fe20007ffe0ff */
[--C-:B------:R-:W-:Y:S01]  /*03f0*/  @!P0 IMAD.IADD R11, R11, 0x1, -R4.reuse ;  /* 0x000000010b0b8824 */ /* 0x100fe200078e0a04 */
[----:B------:R-:W-:Y:S01]  /*0400*/  ISETP.GE.AND P6, PT, R18, RZ, PT ;  /* 0x000000ff1200720c */ /* 0x000fe20003fc6270 */
[----:B------:R-:W-:Y:S01]  /*0410*/  @!P4 IMAD.MOV R7, RZ, RZ, -R7 ;  /* 0x000000ffff07c224 */ /* 0x000fe200078e0a07 */
[----:B------:R-:W-:Y:S02]  /*0420*/  ISETP.GE.AND P0, PT, R19, RZ, PT ;  /* 0x000000ff1300720c */ /* 0x000fe40003f06270 */
[----:B------:R-:W-:Y:S01]  /*0430*/  @!P2 IADD3 R15, PT, PT, R15, -R4, RZ ;  /* 0x800000040f0fa210 */ /* 0x000fe20007ffe0ff */
[----:B------:R-:W-:Y:S01]  /*0440*/  @!P1 IMAD.IADD R13, R13, 0x1, -R4 ;  /* 0x000000010d0d9824 */ /* 0x000fe200078e0a04 */
[----:B------:R-:W-:-:S02]  /*0450*/  ISETP.NE.AND P1, PT, R5, RZ, PT ;  /* 0x000000ff0500720c */ /* 0x000fc40003f25270 */
[----:B------:R-:W-:Y:S01]  /*0460*/  LOP3.LUT R4, RZ, R5, RZ, 0x33, !PT ;  /* 0x00000005ff047212 */ /* 0x000fe200078e33ff */
[----:B------:R-:W-:Y:S01]  /*0470*/  @!P5 IMAD.MOV R9, RZ, RZ, -R9 ;  /* 0x000000ffff09d224 */ /* 0x000fe200078e0a09 */
[----:B------:R-:W-:Y:S02]  /*0480*/  @!P3 IADD3 R11, PT, PT, -R11, RZ, RZ ;  /* 0x000000ff0b0bb210 */ /* 0x000fe40007ffe1ff */
[C---:B------:R-:W-:Y:S01]  /*0490*/  SEL R5, R4.reuse, R7, !P1 ;  /* 0x0000000704057207 */ /* 0x040fe20004800000 */
[----:B------:R-:W-:Y:S01]  /*04a0*/  @!P6 IMAD.MOV R13, RZ, RZ, -R13 ;  /* 0x000000ffff0de224 */ /* 0x000fe200078e0a0d */
[C---:B------:R-:W-:Y:S02]  /*04b0*/  SEL R7, R4.reuse, R9, !P1 ;  /* 0x0000000904077207 */ /* 0x040fe40004800000 */
[----:B------:R-:W-:Y:S02]  /*04c0*/  @!P0 IADD3 R15, PT, PT, -R15, RZ, RZ ;  /* 0x000000ff0f0f8210 */ /* 0x000fe40007ffe1ff */
[----:B------:R-:W-:-:S02]  /*04d0*/  SEL R9, R4, R11, !P1 ;  /* 0x0000000b04097207 */ /* 0x000fc40004800000 */
[C---:B------:R-:W-:Y:S01]  /*04e0*/  SEL R11, R4.reuse, R13, !P1 ;  /* 0x0000000d040b7207 */ /* 0x040fe20004800000 */
[--C-:B0-----:R-:W-:Y:S01]  /*04f0*/  IMAD.WIDE R6, R7, 0x4, R2.reuse ;  /* 0x0000000407067825 */ /* 0x101fe200078e0202 */
[----:B------:R-:W-:Y:S01]  /*0500*/  SEL R15, R4, R15, !P1 ;  /* 0x0000000f040f7207 */ /* 0x000fe20004800000 */
[----:B------:R-:W0:Y:S02]  /*0510*/  LDC.64 R12, c[0x0][0x388] ;  /* 0x0000e200ff0c7b82 */ /* 0x000e240000000a00 */
[--C-:B------:R-:W-:Y:S02]  /*0520*/  IMAD.WIDE R4, R5, 0x4, R2.reuse ;  /* 0x0000000405047825 */ /* 0x100fe400078e0202 */
[----:B-1----:R-:W2:Y:S02]  /*0530*/  LDG.E R6, desc[UR4][R6.64] ;  /* 0x0000000406067981 */ /* 0x002ea4000c1e1900 */
[--C-:B------:R-:W-:Y:S02]  /*0540*/  IMAD.WIDE R8, R9, 0x4, R2.reuse ;  /* 0x0000000409087825 */ /* 0x100fe400078e0202 */
[----:B------:R-:W2:Y:S02]  /*0550*/  LDG.E R5, desc[UR4][R4.64] ;  /* 0x0000000404057981 */ /* 0x000ea4000c1e1900 */
[----:B------:R-:W-:-:S02]  /*0560*/  IMAD.WIDE R10, R11, 0x4, R2 ;  /* 0x000000040b0a7825 */ /* 0x000fc400078e0202 */
[----:B------:R-:W2:Y:S02]  /*0570*/  LDG.E R8, desc[UR4][R8.64] ;  /* 0x0000000408087981 */ /* 0x000ea4000c1e1900 */
[----:B------:R-:W-:Y:S02]  /*0580*/  IMAD.WIDE R2, R15, 0x4, R2 ;  /* 0x000000040f027825 */ /* 0x000fe400078e0202 */
[----:B------:R-:W3:Y:S04]  /*0590*/  LDG.E R10, desc[UR4][R10.64] ;  /* 0x000000040a0a7981 */ /* 0x000ee8000c1e1900 */
[----:B------:R-:W3:Y:S01]  /*05a0*/  LDG.E R2, desc[UR4][R2.64] ;  /* 0x0000000402027981 */ /* 0x000ee2000c1e1900 */
[----:B0-----:R-:W-:Y:S01]  /*05b0*/  IMAD.WIDE R12, R0, 0x4, R12 ;  /* 0x00000004000c7825 */ /* 0x001fe200078e020c */
[----:B--2---:R-:W-:-:S04]  /*05c0*/  IADD3 R15, PT, PT, R8, R6, R5 ;  /* 0x00000006080f7210 */ /* 0x004fc80007ffe005 */
[----:B---3--:R-:W-:-:S05]  /*05d0*/  IADD3 R14, PT, PT, R2, R15, R10 ;  /* 0x0000000f020e7210 */ /* 0x008fca0007ffe00a */
[----:B------:R-:W-:-:S05]  /*05e0*/  IMAD.HI R14, R14, 0x66666667, RZ ;  /* 0x666666670e0e7827 */ /* 0x000fca00078e02ff */
[----:B------:R-:W-:-:S04]  /*05f0*/  SHF.R.S32.HI R15, RZ, 0x1, R14 ;  /* 0x00000001ff0f7819 */ /* 0x000fc8000001140e */
[----:B------:R-:W-:-:S05]  /*0600*/  LEA.HI R15, R14, R15, RZ, 0x1 ;  /* 0x0000000f0e0f7211 */ /* 0x000fca00078f08ff */
[----:B------:R-:W-:Y:S01]  /*0610*/  STG.E desc[UR4][R12.64], R15 ;  /* 0x0000000f0c007986 */ /* 0x000fe2000c101904 */
[----:B------:R-:W-:Y:S05]  /*0620*/  EXIT ;  /* 0x000000000000794d */ /* 0x000fea0003800000 */
.L_x_0:
[----:B------:R-:W-:-:S00]  /*0630*/  BRA `(.L_x_0) ;  /* 0xfffffffc00fc7947 */ /* 0x000fc0000383ffff */
[----:B------:R-:W-:-:S00]  /*0640*/  NOP ;  /* 0x0000000000007918 */ /* 0x000fc00000000000 */
        /* <DEDUP_REMOVED lines=11> */
.L_x_1:


//--------------------- .nv.shared.reserved.0     --------------------------
	.section	.nv.shared.reserved.0,"aw",@nobits
	.weak		__nv_reservedSMEM_offset_0_alias
	.size		__nv_reservedSMEM_offset_0_alias, 0, 64
	.other		__nv_reservedSMEM_offset_0_alias,@"STO_CUDA_RESERVED_SHARED STV_DEFAULT"
__nv_reservedSMEM_offset_0_alias:
	.zero		0
	.zero		64


//--------------------- .nv.constant0._Z24transformToAverageVectorPiS_i --------------------------
	.section	.nv.constant0._Z24transformToAverageVectorPiS_i,"a",@progbits
	.sectionflags	@""
	.align	4
.nv.constant0._Z24transformToAverageVectorPiS_i:
	.zero		916


//--------------------- SYMBOLS --------------------------

	.type		.nv.reservedSmem.offset0,@object
	.size		.nv.reservedSmem.offset0,0x4
